//
// Generated by NVIDIA NVVM Compiler
//
// Compiler Build ID: CL-36424714
// Cuda compilation tools, release 13.0, V13.0.88
// Based on NVVM 20.0.0
//

.version 9.0
.target sm_100
.address_size 64

	// .globl	_Z22histo_aggregate_kernelPciPj
// _ZZ22histo_aggregate_kernelPciPjE7histo_p has been demoted

.visible .entry _Z22histo_aggregate_kernelPciPj(
	.param .u64 .ptr .align 1 _Z22histo_aggregate_kernelPciPj_param_0,
	.param .u32 _Z22histo_aggregate_kernelPciPj_param_1,
	.param .u64 .ptr .align 1 _Z22histo_aggregate_kernelPciPj_param_2
)
{
	.reg .pred 	%p<12>;
	.reg .b16 	%rs<6>;
	.reg .b32 	%r<63>;
	.reg .b64 	%rd<13>;
	// demoted variable
	.shared .align 4 .b8 _ZZ22histo_aggregate_kernelPciPjE7histo_p[28];
	ld.param.u64 	%rd6, [_Z22histo_aggregate_kernelPciPj_param_0];
	ld.param.u32 	%r29, [_Z22histo_aggregate_kernelPciPj_param_1];
	ld.param.u64 	%rd7, [_Z22histo_aggregate_kernelPciPj_param_2];
	mov.u32 	%r62, %tid.x;
	setp.gt.u32 	%p1, %r62, 6;
	@%p1 bra 	$L__BB0_3;
	mov.u32 	%r2, %ntid.x;
	shl.b32 	%r30, %r62, 2;
	mov.u32 	%r31, _ZZ22histo_aggregate_kernelPciPjE7histo_p;
	add.s32 	%r52, %r31, %r30;
	shl.b32 	%r4, %r2, 2;
	mov.u32 	%r53, %r62;
$L__BB0_2:
	mov.b32 	%r32, 0;
	st.shared.u32 	[%r52], %r32;
	add.s32 	%r53, %r53, %r2;
	add.s32 	%r52, %r52, %r4;
	setp.lt.u32 	%p2, %r53, 7;
	@%p2 bra 	$L__BB0_2;
$L__BB0_3:
	mov.u32 	%r9, %ntid.x;
	mov.u32 	%r35, %ctaid.x;
	mad.lo.s32 	%r54, %r9, %r35, %r62;
	setp.ge.u32 	%p3, %r54, %r29;
	mov.b32 	%r58, 0;
	mov.b32 	%r57, -1;
	@%p3 bra 	$L__BB0_11;
	mov.u32 	%r38, %nctaid.x;
	mul.lo.s32 	%r11, %r38, %r9;
	cvta.to.global.u64 	%rd1, %rd6;
	mov.b32 	%r57, -1;
	mov.b32 	%r58, 0;
$L__BB0_5:
	mov.u32 	%r14, %r57;
	mov.u32 	%r13, %r58;
	cvt.u64.u32 	%rd8, %r54;
	add.s64 	%rd9, %rd1, %rd8;
	ld.global.u8 	%rs2, [%rd9];
	add.s16 	%rs1, %rs2, -97;
	and.b16  	%rs3, %rs1, 255;
	setp.gt.u16 	%p4, %rs3, 25;
	@%p4 bra 	$L__BB0_10;
	and.b16  	%rs4, %rs1, 252;
	shr.u16 	%rs5, %rs4, 2;
	cvt.u32.u16 	%r57, %rs5;
	setp.ne.s32 	%p5, %r14, %r57;
	@%p5 bra 	$L__BB0_8;
	add.s32 	%r58, %r13, 1;
	mov.u32 	%r57, %r14;
	bra.uni 	$L__BB0_10;
$L__BB0_8:
	setp.lt.s32 	%p6, %r13, 1;
	mov.b32 	%r58, 1;
	@%p6 bra 	$L__BB0_10;
	shl.b32 	%r41, %r14, 2;
	mov.u32 	%r42, _ZZ22histo_aggregate_kernelPciPjE7histo_p;
	add.s32 	%r43, %r42, %r41;
	atom.shared.add.u32 	%r44, [%r43], %r13;
$L__BB0_10:
	add.s32 	%r54, %r54, %r11;
	setp.lt.u32 	%p7, %r54, %r29;
	@%p7 bra 	$L__BB0_5;
$L__BB0_11:
	setp.lt.s32 	%p8, %r58, 1;
	@%p8 bra 	$L__BB0_13;
	shl.b32 	%r45, %r57, 2;
	mov.u32 	%r46, _ZZ22histo_aggregate_kernelPciPjE7histo_p;
	add.s32 	%r47, %r46, %r45;
	atom.shared.add.u32 	%r48, [%r47], %r58;
$L__BB0_13:
	setp.gt.u32 	%p9, %r62, 6;
	bar.sync 	0;
	@%p9 bra 	$L__BB0_18;
	mul.wide.u32 	%rd10, %r62, 4;
	cvta.to.global.u64 	%rd11, %rd7;
	add.s64 	%rd12, %rd11, %rd10;
	mul.wide.u32 	%rd3, %r9, 4;
	shl.b32 	%r49, %r62, 2;
	mov.u32 	%r50, _ZZ22histo_aggregate_kernelPciPjE7histo_p;
	add.s32 	%r61, %r50, %r49;
	shl.b32 	%r23, %r9, 2;
$L__BB0_15:
	ld.shared.u32 	%r26, [%r61];
	setp.eq.s32 	%p10, %r26, 0;
	@%p10 bra 	$L__BB0_17;
	atom.global.add.u32 	%r51, [%rd12], %r26;
$L__BB0_17:
	add.s32 	%r62, %r62, %r9;
	add.s64 	%rd12, %rd12, %rd3;
	add.s32 	%r61, %r61, %r23;
	setp.lt.u32 	%p11, %r62, 7;
	@%p11 bra 	$L__BB0_15;
$L__BB0_18:
	ret;

}


// ===== COMPILED SASS (sm_100) =====

	.target	sm_100

	.elftype	@"ET_EXEC"


//--------------------- .note.nv.tkinfo           --------------------------
	.section	.note.nv.tkinfo,"",@"SHT_NOTE"
	.sectionflags	@"SHF_NOTE_NV_TKINFO"
	.tkinfo
        /*0018*/ 	.word	0x00000002
        /*0030*/ 	.string	""
        /*0030*/ 	.string	"ptxas"
        /*0030*/ 	.string	"Cuda compilation tools, release 13.0, V13.0.88"
        /*0030*/ 	.string	"Build cuda_13.0.r13.0/compiler.36424714_0"
        /*0030*/ 	.string	"-arch sm_100 -m 64 "



//--------------------- .note.nv.cuinfo           --------------------------
	.section	.note.nv.cuinfo,"",@"SHT_NOTE"
	.sectionflags	@"SHF_NOTE_NV_CUINFO"
        /*0018*/ 	.short	0x0002
        /*001a*/ 	.short	0x0064
        /*001c*/ 	.short	0x0082
	.zero		2


//--------------------- .nv.info                  --------------------------
	.section	.nv.info,"",@"SHT_CUDA_INFO"
	.align	4


	//----- nvinfo : EIATTR_REGCOUNT
	.align		4
        /*0000*/ 	.byte	0x04, 0x2f
        /*0002*/ 	.short	(.L_1 - .L_0)
	.align		4
.L_0:
        /*0004*/ 	.word	index@(_Z22histo_aggregate_kernelPciPj)
        /*0008*/ 	.word	0x0000000d


	//----- nvinfo : EIATTR_FRAME_SIZE
	.align		4
.L_1:
        /*000c*/ 	.byte	0x04, 0x11
        /*000e*/ 	.short	(.L_3 - .L_2)
	.align		4
.L_2:
        /*0010*/ 	.word	index@(_Z22histo_aggregate_kernelPciPj)
        /*0014*/ 	.word	0x00000000


	//----- nvinfo : EIATTR_MIN_STACK_SIZE
	.align		4
.L_3:
        /*0018*/ 	.byte	0x04, 0x12
        /*001a*/ 	.short	(.L_5 - .L_4)
	.align		4
.L_4:
        /*001c*/ 	.word	index@(_Z22histo_aggregate_kernelPciPj)
        /*0020*/ 	.word	0x00000000
.L_5:


//--------------------- .nv.compat                --------------------------
	.section	.nv.compat,"",@"SHT_CUDA_COMPAT_INFO"
	.align	4
        /*0000*/ 	.byte	0x02, 0x09, 0x00, 0x00, 0x02, 0x02, 0x01, 0x00, 0x02, 0x05, 0x05, 0x00, 0x03, 0x07, 0x01, 0x01
        /*0010*/ 	.byte	0x02, 0x03, 0x00, 0x00, 0x02, 0x06, 0x01, 0x00, 0x04, 0x0b, 0x08, 0x00, 0x09, 0x00, 0x00, 0x00
        /*0020*/ 	.byte	0x00, 0x00, 0x00, 0x00


//--------------------- .nv.info._Z22histo_aggregate_kernelPciPj --------------------------
	.section	.nv.info._Z22histo_aggregate_kernelPciPj,"",@"SHT_CUDA_INFO"
	.sectionflags	@""
	.align	4


	//----- nvinfo : EIATTR_CUDA_API_VERSION
	.align		4
        /*0000*/ 	.byte	0x04, 0x37
        /*0002*/ 	.short	(.L_7 - .L_6)
.L_6:
        /*0004*/ 	.word	0x00000082


	//----- nvinfo : EIATTR_KPARAM_INFO
	.align		4
.L_7:
        /*0008*/ 	.byte	0x04, 0x17
        /*000a*/ 	.short	(.L_9 - .L_8)
.L_8:
        /*000c*/ 	.word	0x00000000
        /*0010*/ 	.short	0x0002
        /*0012*/ 	.short	0x0010
        /*0014*/ 	.byte	0x00, 0xf5, 0x21, 0x00


	//----- nvinfo : EIATTR_KPARAM_INFO
	.align		4
.L_9:
        /*0018*/ 	.byte	0x04, 0x17
        /*001a*/ 	.short	(.L_11 - .L_10)
.L_10:
        /*001c*/ 	.word	0x00000000
        /*0020*/ 	.short	0x0001
        /*0022*/ 	.short	0x0008
        /*0024*/ 	.byte	0x00, 0xf0, 0x11, 0x00


	//----- nvinfo : EIATTR_KPARAM_INFO
	.align		4
.L_11:
        /*0028*/ 	.byte	0x04, 0x17
        /*002a*/ 	.short	(.L_13 - .L_12)
.L_12:
        /*002c*/ 	.word	0x00000000
        /*0030*/ 	.short	0x0000
        /*0032*/ 	.short	0x0000
        /*0034*/ 	.byte	0x00, 0xf5, 0x21, 0x00


	//----- nvinfo : EIATTR_SPARSE_MMA_MASK
	.align		4
.L_13:
        /*0038*/ 	.byte	0x03, 0x50
        /*003a*/ 	.short	0x0000


	//----- nvinfo : EIATTR_MAXREG_COUNT
	.align		4
        /*003c*/ 	.byte	0x03, 0x1b
        /*003e*/ 	.short	0x00ff


	//----- nvinfo : EIATTR_NUM_BARRIERS
	.align		4
        /*0040*/ 	.byte	0x02, 0x4c
        /*0042*/ 	.byte	0x01
	.zero		1


	//----- nvinfo : EIATTR_MERCURY_ISA_VERSION
	.align		4
        /*0044*/ 	.byte	0x03, 0x5f
        /*0046*/ 	.short	0x0101


	//----- nvinfo : EIATTR_VRC_CTA_INIT_COUNT
	.align		4
        /*0048*/ 	.byte	0x02, 0x4a
	.zero		1
	.zero		1


	//----- nvinfo : EIATTR_EXIT_INSTR_OFFSETS
	.align		4
        /*004c*/ 	.byte	0x04, 0x1c
        /*004e*/ 	.short	(.L_15 - .L_14)


	//   ....[0]....
.L_14:
        /*0050*/ 	.word	0x000004a0


	//   ....[1]....
        /*0054*/ 	.word	0x000005c0


	//----- nvinfo : EIATTR_CRS_STACK_SIZE
	.align		4
.L_15:
        /*0058*/ 	.byte	0x04, 0x1e
        /*005a*/ 	.short	(.L_17 - .L_16)
.L_16:
        /*005c*/ 	.word	0x00000000


	//----- nvinfo : EIATTR_CBANK_PARAM_SIZE
	.align		4
.L_17:
        /*0060*/ 	.byte	0x03, 0x19
        /*0062*/ 	.short	0x0018


	//----- nvinfo : EIATTR_PARAM_CBANK
	.align		4
        /*0064*/ 	.byte	0x04, 0x0a
        /*0066*/ 	.short	(.L_19 - .L_18)
	.align		4
.L_18:
        /*0068*/ 	.word	index@(.nv.constant0._Z22histo_aggregate_kernelPciPj)
        /*006c*/ 	.short	0x0380
        /*006e*/ 	.short	0x0018


	//----- nvinfo : EIATTR_SW_WAR
	.align		4
.L_19:
        /*0070*/ 	.byte	0x04, 0x36
        /*0072*/ 	.short	(.L_21 - .L_20)
.L_20:
        /*0074*/ 	.word	0x00000008
.L_21:


//--------------------- .nv.callgraph             --------------------------
	.section	.nv.callgraph,"",@"SHT_CUDA_CALLGRAPH"
	.align	4
	.sectionentsize	8
	.align		4
        /*0000*/ 	.word	0x00000000
	.align		4
        /*0004*/ 	.word	0xffffffff
	.align		4
        /*0008*/ 	.word	0x00000000
	.align		4
        /*000c*/ 	.word	0xfffffffe
	.align		4
        /*0010*/ 	.word	0x00000000
	.align		4
        /*0014*/ 	.word	0xfffffffd
	.align		4
        /*0018*/ 	.word	0x00000000
	.align		4
        /*001c*/ 	.word	0xfffffffc


//--------------------- .text._Z22histo_aggregate_kernelPciPj --------------------------
	.section	.text._Z22histo_aggregate_kernelPciPj,"ax",@progbits
	.align	128
        .global         _Z22histo_aggregate_kernelPciPj
        .type           _Z22histo_aggregate_kernelPciPj,@function
        .size           _Z22histo_aggregate_kernelPciPj,(.L_x_14 - _Z22histo_aggregate_kernelPciPj)
        .other          _Z22histo_aggregate_kernelPciPj,@"STO_CUDA_ENTRY STV_DEFAULT"
_Z22histo_aggregate_kernelPciPj:
.text._Z22histo_aggregate_kernelPciPj:
[----:B------:R-:W-:Y:S01]  /*0000*/  LDC R1, c[0x0][0x37c] ;  /* 0x0000df00ff017b82 */ /* 0x000fe20000000800 */
[----:B------:R-:W0:Y:S01]  /*0010*/  S2R R5, SR_TID.X ;  /* 0x0000000000057919 */ /* 0x000e220000002100 */
[----:B------:R-:W-:Y:S01]  /*0020*/  BSSY.RECONVERGENT B0, `(.L_x_0) ;  /* 0x000000e000007945 */ /* 0x000fe20003800200 */
[----:B0-----:R-:W-:-:S13]  /*0030*/  ISETP.GT.U32.AND P0, PT, R5, 0x6, PT ;  /* 0x000000060500780c */ /* 0x001fda0003f04070 */
[----:B------:R-:W-:Y:S05]  /*0040*/  @P0 BRA `(.L_x_1) ;  /* 0x00000000002c0947 */ /* 0x000fea0003800000 */
[----:B------:R-:W0:Y:S01]  /*0050*/  S2UR UR5, SR_CgaCtaId ;  /* 0x00000000000579c3 */ /* 0x000e220000008800 */
[----:B------:R-:W-:Y:S01]  /*0060*/  UMOV UR4, 0x400 ;  /* 0x0000040000047882 */ /* 0x000fe20000000000 */
[----:B------:R-:W-:-:S06]  /*0070*/  IMAD.MOV.U32 R2, RZ, RZ, R5 ;  /* 0x000000ffff027224 */ /* 0x000fcc00078e0005 */
[----:B------:R-:W1:Y:S01]  /*0080*/  LDC R3, c[0x0][0x360] ;  /* 0x0000d800ff037b82 */ /* 0x000e620000000800 */
[----:B0-----:R-:W-:-:S06]  /*0090*/  ULEA UR4, UR5, UR4, 0x18 ;  /* 0x0000000405047291 */ /* 0x001fcc000f8ec0ff */
[----:B------:R-:W-:-:S07]  /*00a0*/  LEA R0, R5, UR4, 0x2 ;  /* 0x0000000405007c11 */ /* 0x000fce000f8e10ff */
.L_x_2:
[C---:B-1----:R-:W-:Y:S01]  /*00b0*/  IMAD.IADD R2, R3.reuse, 0x1, R2 ;  /* 0x0000000103027824 */ /* 0x042fe200078e0202 */
[----:B------:R0:W-:Y:S04]  /*00c0*/  STS [R0], RZ ;  /* 0x000000ff00007388 */ /* 0x0001e80000000800 */
[----:B------:R-:W-:Y:S01]  /*00d0*/  ISETP.GE.U32.AND P0, PT, R2, 0x7, PT ;  /* 0x000000070200780c */ /* 0x000fe20003f06070 */
[----:B0-----:R-:W-:-:S12]  /*00e0*/  IMAD R0, R3, 0x4, R0 ;  /* 0x0000000403007824 */ /* 0x001fd800078e0200 */
[----:B------:R-:W-:Y:S05]  /*00f0*/  @!P0 BRA `(.L_x_2) ;  /* 0xfffffffc00ec8947 */ /* 0x000fea000383ffff */
.L_x_1:
[----:B------:R-:W-:Y:S05]  /*0100*/  BSYNC.RECONVERGENT B0 ;  /* 0x0000000000007941 */ /* 0x000fea0003800200 */
.L_x_0:
[----:B------:R-:W0:Y:S01]  /*0110*/  S2UR UR4, SR_CTAID.X ;  /* 0x00000000000479c3 */ /* 0x000e220000002500 */
[----:B------:R-:W1:Y:S01]  /*0120*/  LDCU UR5, c[0x0][0x388] ;  /* 0x00007100ff0577ac */ /* 0x000e620008000800 */
[----:B------:R-:W-:Y:S01]  /*0130*/  BSSY.RECONVERGENT B0, `(.L_x_3) ;  /* 0x000002b000007945 */ /* 0x000fe20003800200 */
[----:B------:R-:W-:Y:S01]  /*0140*/  IMAD.MOV.U32 R4, RZ, RZ, RZ ;  /* 0x000000ffff047224 */ /* 0x000fe200078e00ff */
[----:B------:R-:W2:Y:S01]  /*0150*/  LDCU.64 UR6, c[0x0][0x358] ;  /* 0x00006b00ff0677ac */ /* 0x000ea20008000a00 */
[----:B------:R-:W-:-:S03]  /*0160*/  IMAD.MOV.U32 R6, RZ, RZ, -0x1 ;  /* 0xffffffffff067424 */ /* 0x000fc600078e00ff */
[----:B------:R-:W0:Y:S01]  /*0170*/  LDC R9, c[0x0][0x360] ;  /* 0x0000d800ff097b82 */ /* 0x000e220000000800 */
[----:B------:R-:W3:Y:S01]  /*0180*/  LDCU UR10, c[0x0][0x388] ;  /* 0x00007100ff0a77ac */ /* 0x000ee20008000800 */
[----:B------:R-:W4:Y:S01]  /*0190*/  LDCU.64 UR8, c[0x0][0x380] ;  /* 0x00007000ff0877ac */ /* 0x000f220008000a00 */
[----:B0-----:R-:W-:-:S05]  /*01a0*/  IMAD R0, R9, UR4, R5 ;  /* 0x0000000409007c24 */ /* 0x001fca000f8e0205 */
[----:B-1----:R-:W-:-:S13]  /*01b0*/  ISETP.GE.U32.AND P0, PT, R0, UR5, PT ;  /* 0x0000000500007c0c */ /* 0x002fda000bf06070 */
[----:B--234-:R-:W-:Y:S05]  /*01c0*/  @P0 BRA `(.L_x_4) ;  /* 0x0000000000840947 */ /* 0x01cfea0003800000 */
[----:B------:R-:W0:Y:S01]  /*01d0*/  LDCU UR4, c[0x0][0x370] ;  /* 0x00006e00ff0477ac */ /* 0x000e220008000800 */
[----:B------:R-:W-:Y:S02]  /*01e0*/  HFMA2 R4, -RZ, RZ, 0, 0 ;  /* 0x00000000ff047431 */ /* 0x000fe400000001ff */
[----:B------:R-:W-:Y:S02]  /*01f0*/  IMAD.MOV.U32 R6, RZ, RZ, -0x1 ;  /* 0xffffffffff067424 */ /* 0x000fe400078e00ff */
[----:B0-----:R-:W-:-:S07]  /*0200*/  IMAD R7, R9, UR4, RZ ;  /* 0x0000000409077c24 */ /* 0x001fce000f8e02ff */
.L_x_7:
[----:B0-----:R-:W-:-:S05]  /*0210*/  IADD3 R2, P0, PT, R0, UR8, RZ ;  /* 0x0000000800027c10 */ /* 0x001fca000ff1e0ff */
[----:B------:R-:W-:-:S05]  /*0220*/  IMAD.X R3, RZ, RZ, UR9, P0 ;  /* 0x00000009ff037e24 */ /* 0x000fca00080e06ff */
[----:B------:R-:W2:Y:S01]  /*0230*/  LDG.E.U8 R2, desc[UR6][R2.64] ;  /* 0x0000000602027981 */ /* 0x000ea2000c1e1100 */
[----:B------:R-:W-:Y:S01]  /*0240*/  IMAD.IADD R0, R7, 0x1, R0 ;  /* 0x0000000107007824 */ /* 0x000fe200078e0200 */
[----:B------:R-:W-:Y:S04]  /*0250*/  BSSY.RECONVERGENT B1, `(.L_x_5) ;  /* 0x0000017000017945 */ /* 0x000fe80003800200 */
[----:B------:R-:W-:Y:S01]  /*0260*/  ISETP.GE.U32.AND P0, PT, R0, UR10, PT ;  /* 0x0000000a00007c0c */ /* 0x000fe2000bf06070 */
[----:B--2---:R-:W-:-:S05]  /*0270*/  VIADD R10, R2, 0xffffff9f ;  /* 0xffffff9f020a7836 */ /* 0x004fca0000000000 */
[----:B------:R-:W-:-:S04]  /*0280*/  LOP3.LUT R8, R10, 0xff, RZ, 0xc0, !PT ;  /* 0x000000ff0a087812 */ /* 0x000fc800078ec0ff */
[----:B------:R-:W-:-:S13]  /*0290*/  ISETP.GT.U32.AND P1, PT, R8, 0x19, PT ;  /* 0x000000190800780c */ /* 0x000fda0003f24070 */
[----:B------:R-:W-:Y:S05]  /*02a0*/  @P1 BRA `(.L_x_6) ;  /* 0x0000000000441947 */ /* 0x000fea0003800000 */
[----:B------:R-:W-:-:S04]  /*02b0*/  LOP3.LUT R2, R10, 0xfc, RZ, 0xc0, !PT ;  /* 0x000000fc0a027812 */ /* 0x000fc800078ec0ff */
[----:B------:R-:W-:Y:S01]  /*02c0*/  SHF.R.U32.HI R3, RZ, 0x2, R2 ;  /* 0x00000002ff037819 */ /* 0x000fe20000011602 */
[----:B------:R-:W-:-:S03]  /*02d0*/  IMAD.MOV.U32 R2, RZ, RZ, R6 ;  /* 0x000000ffff027224 */ /* 0x000fc600078e0006 */
[-C--:B------:R-:W-:Y:S02]  /*02e0*/  ISETP.NE.AND P1, PT, R6, R3.reuse, PT ;  /* 0x000000030600720c */ /* 0x080fe40003f25270 */
[----:B------:R-:W-:Y:S01]  /*02f0*/  MOV R6, R3 ;  /* 0x0000000300067202 */ /* 0x000fe20000000f00 */
[----:B------:R-:W-:-:S10]  /*0300*/  IMAD.MOV.U32 R3, RZ, RZ, R4 ;  /* 0x000000ffff037224 */ /* 0x000fd400078e0004 */
[----:B------:R-:W-:Y:S02]  /*0310*/  @!P1 VIADD R4, R4, 0x1 ;  /* 0x0000000104049836 */ /* 0x000fe40000000000 */
[----:B------:R-:W-:Y:S01]  /*0320*/  @!P1 IMAD.MOV.U32 R6, RZ, RZ, R2 ;  /* 0x000000ffff069224 */ /* 0x000fe200078e0002 */
[----:B------:R-:W-:Y:S06]  /*0330*/  @!P1 BRA `(.L_x_6) ;  /* 0x0000000000209947 */ /* 0x000fec0003800000 */
[----:B------:R-:W-:Y:S01]  /*0340*/  ISETP.GE.AND P1, PT, R4, 0x1, PT ;  /* 0x000000010400780c */ /* 0x000fe20003f26270 */
[----:B------:R-:W-:-:S12]  /*0350*/  HFMA2 R4, -RZ, RZ, 0, 5.9604644775390625e-08 ;  /* 0x00000001ff047431 */ /* 0x000fd800000001ff */
[----:B------:R-:W-:Y:S05]  /*0360*/  @!P1 BRA `(.L_x_6) ;  /* 0x0000000000149947 */ /* 0x000fea0003800000 */
[----:B------:R-:W0:Y:S01]  /*0370*/  S2UR UR5, SR_CgaCtaId ;  /* 0x00000000000579c3 */ /* 0x000e220000008800 */
[----:B------:R-:W-:Y:S02]  /*0380*/  UMOV UR4, 0x400 ;  /* 0x0000040000047882 */ /* 0x000fe40000000000 */
[----:B0-----:R-:W-:-:S06]  /*0390*/  ULEA UR4, UR5, UR4, 0x18 ;  /* 0x0000000405047291 */ /* 0x001fcc000f8ec0ff */
[----:B------:R-:W-:-:S05]  /*03a0*/  LEA R2, R2, UR4, 0x2 ;  /* 0x0000000402027c11 */ /* 0x000fca000f8e10ff */
[----:B------:R0:W-:Y:S02]  /*03b0*/  ATOMS.ADD RZ, [R2], R3 ;  /* 0x0000000302ff738c */ /* 0x0001e40000000000 */
.L_x_6:
[----:B------:R-:W-:Y:S05]  /*03c0*/  BSYNC.RECONVERGENT B1 ;  /* 0x0000000000017941 */ /* 0x000fea0003800200 */
.L_x_5:
[----:B------:R-:W-:Y:S05]  /*03d0*/  @!P0 BRA `(.L_x_7) ;  /* 0xfffffffc008c8947 */ /* 0x000fea000383ffff */
.L_x_4:
[----:B------:R-:W-:Y:S05]  /*03e0*/  BSYNC.RECONVERGENT B0 ;  /* 0x0000000000007941 */ /* 0x000fea0003800200 */
.L_x_3:
[----:B------:R-:W-:Y:S01]  /*03f0*/  ISETP.GE.AND P0, PT, R4, 0x1, PT ;  /* 0x000000010400780c */ /* 0x000fe20003f06270 */
[----:B------:R-:W-:Y:S01]  /*0400*/  BSSY.RECONVERGENT B0, `(.L_x_8) ;  /* 0x0000008000007945 */ /* 0x000fe20003800200 */
[----:B------:R-:W-:-:S11]  /*0410*/  ISETP.GT.U32.AND P1, PT, R5, 0x6, PT ;  /* 0x000000060500780c */ /* 0x000fd60003f24070 */
[----:B------:R-:W-:Y:S05]  /*0420*/  @!P0 BRA `(.L_x_9) ;  /* 0x0000000000148947 */ /* 0x000fea0003800000 */
[----:B------:R-:W1:Y:S01]  /*0430*/  S2UR UR5, SR_CgaCtaId ;  /* 0x00000000000579c3 */ /* 0x000e620000008800 */
[----:B------:R-:W-:Y:S02]  /*0440*/  UMOV UR4, 0x400 ;  /* 0x0000040000047882 */ /* 0x000fe40000000000 */
[----:B-1----:R-:W-:-:S06]  /*0450*/  ULEA UR4, UR5, UR4, 0x18 ;  /* 0x0000000405047291 */ /* 0x002fcc000f8ec0ff */
[----:B0-----:R-:W-:-:S05]  /*0460*/  LEA R3, R6, UR4, 0x2 ;  /* 0x0000000406037c11 */ /* 0x001fca000f8e10ff */
[----:B------:R1:W-:Y:S02]  /*0470*/  ATOMS.ADD RZ, [R3], R4 ;  /* 0x0000000403ff738c */ /* 0x0003e40000000000 */
.L_x_9:
[----:B------:R-:W-:Y:S05]  /*0480*/  BSYNC.RECONVERGENT B0 ;  /* 0x0000000000007941 */ /* 0x000fea0003800200 */
.L_x_8:
[----:B------:R-:W-:Y:S06]  /*0490*/  BAR.SYNC.DEFER_BLOCKING 0x0 ;  /* 0x0000000000007b1d */ /* 0x000fec0000010000 */
[----:B------:R-:W-:Y:S05]  /*04a0*/  @P1 EXIT ;  /* 0x000000000000194d */ /* 0x000fea0003800000 */
[----:B------:R-:W2:Y:S01]  /*04b0*/  S2UR UR5, SR_CgaCtaId ;  /* 0x00000000000579c3 */ /* 0x000ea20000008800 */
[----:B------:R-:W-:-:S07]  /*04c0*/  UMOV UR4, 0x400 ;  /* 0x0000040000047882 */ /* 0x000fce0000000000 */
[----:B01----:R-:W0:Y:S01]  /*04d0*/  LDC.64 R2, c[0x0][0x390] ;  /* 0x0000e400ff027b82 */ /* 0x003e220000000a00 */
[----:B--2---:R-:W-:-:S06]  /*04e0*/  ULEA UR4, UR5, UR4, 0x18 ;  /* 0x0000000405047291 */ /* 0x004fcc000f8ec0ff */
[C---:B------:R-:W-:Y:S01]  /*04f0*/  LEA R0, R5.reuse, UR4, 0x2 ;  /* 0x0000000405007c11 */ /* 0x040fe2000f8e10ff */
[----:B0-----:R-:W-:-:S07]  /*0500*/  IMAD.WIDE.U32 R2, R5, 0x4, R2 ;  /* 0x0000000405027825 */ /* 0x001fce00078e0002 */
.L_x_12:
[----:B------:R-:W0:Y:S01]  /*0510*/  LDS R7, [R0] ;  /* 0x0000000000077984 */ /* 0x000e220000000800 */
[----:B------:R-:W-:Y:S01]  /*0520*/  IMAD.IADD R5, R9, 0x1, R5 ;  /* 0x0000000109057824 */ /* 0x000fe200078e0205 */
[----:B------:R-:W-:Y:S04]  /*0530*/  BSSY.RECONVERGENT B0, `(.L_x_10) ;  /* 0x0000005000007945 */ /* 0x000fe80003800200 */
[----:B------:R-:W-:Y:S02]  /*0540*/  ISETP.GE.U32.AND P1, PT, R5, 0x7, PT ;  /* 0x000000070500780c */ /* 0x000fe40003f26070 */
[----:B0-----:R-:W-:-:S13]  /*0550*/  ISETP.NE.AND P0, PT, R7, RZ, PT ;  /* 0x000000ff0700720c */ /* 0x001fda0003f05270 */
[----:B------:R-:W-:Y:S05]  /*0560*/  @!P0 BRA `(.L_x_11) ;  /* 0x0000000000048947 */ /* 0x000fea0003800000 */
[----:B------:R0:W-:Y:S02]  /*0570*/  REDG.E.ADD.STRONG.GPU desc[UR6][R2.64], R7 ;  /* 0x000000070200798e */ /* 0x0001e4000c12e106 */
.L_x_11:
[----:B------:R-:W-:Y:S05]  /*0580*/  BSYNC.RECONVERGENT B0 ;  /* 0x0000000000007941 */ /* 0x000fea0003800200 */
.L_x_10:
[C---:B------:R-:W-:Y:S02]  /*0590*/  IMAD R0, R9.reuse, 0x4, R0 ;  /* 0x0000000409007824 */ /* 0x040fe400078e0200 */
[----:B0-----:R-:W-:Y:S01]  /*05a0*/  IMAD.WIDE.U32 R2, R9, 0x4, R2 ;  /* 0x0000000409027825 */ /* 0x001fe200078e0002 */
[----:B------:R-:W-:Y:S06]  /*05b0*/  @!P1 BRA `(.L_x_12) ;  /* 0xfffffffc00d49947 */ /* 0x000fec000383ffff */
[----:B------:R-:W-:Y:S05]  /*05c0*/  EXIT ;  /* 0x000000000000794d */ /* 0x000fea0003800000 */
.L_x_13:
[----:B------:R-:W-:-:S00]  /*05d0*/  BRA `(.L_x_13) ;  /* 0xfffffffc00fc7947 */ /* 0x000fc0000383ffff */
[----:B------:R-:W-:-:S00]  /*05e0*/  NOP ;  /* 0x0000000000007918 */ /* 0x000fc00000000000 */
        /* <DEDUP_REMOVED lines=9> */
.L_x_14:


//--------------------- .nv.shared._Z22histo_aggregate_kernelPciPj --------------------------
	.section	.nv.shared._Z22histo_aggregate_kernelPciPj,"aw",@nobits
	.sectionflags	@""
	.align	4
.nv.shared._Z22histo_aggregate_kernelPciPj:
	.zero		1052


//--------------------- .nv.shared.reserved.0     --------------------------
	.section	.nv.shared.reserved.0,"aw",@nobits
	.weak		__nv_reservedSMEM_offset_0_alias
	.size		__nv_reservedSMEM_offset_0_alias, 0, 64
	.other		__nv_reservedSMEM_offset_0_alias,@"STO_CUDA_RESERVED_SHARED STV_DEFAULT"
__nv_reservedSMEM_offset_0_alias:
	.zero		0
	.zero		64


//--------------------- .nv.constant0._Z22histo_aggregate_kernelPciPj --------------------------
	.section	.nv.constant0._Z22histo_aggregate_kernelPciPj,"a",@progbits
	.sectionflags	@""
	.align	4
.nv.constant0._Z22histo_aggregate_kernelPciPj:
	.zero		920


//--------------------- SYMBOLS --------------------------

	.type		.nv.reservedSmem.offset0,@object
	.size		.nv.reservedSmem.offset0,0x4
	.type		.nv.reservedSmem.cap,@object
	.size		.nv.reservedSmem.cap,0x4
